	.headerflags	@"EF_CUDA_TEXMODE_UNIFIED EF_CUDA_64BIT_ADDRESS EF_CUDA_ACCELERATORS EF_CUDA_SM90 EF_CUDA_VIRTUAL_SM(EF_CUDA_SM90)"
	.elftype	@"ET_EXEC"


//--------------------- .nv.info                  --------------------------
	.section	.nv.info,"",@"SHT_CUDA_INFO"
	.align	4


	//----- nvinfo : EIATTR_REGCOUNT
	.align		4
        /*0000*/ 	.byte	0x04, 0x2f
        /*0002*/ 	.short	(.L_3 - .L_2)
	.align		4
.L_2:
        /*0004*/ 	.word	index@(triton_poi_fused__native_batch_norm_legit_no_training_16)
        /*0008*/ 	.word	0x00000016


	//----- nvinfo : EIATTR_MIN_STACK_SIZE
	.align		4
.L_3:
        /*000c*/ 	.byte	0x04, 0x12
        /*000e*/ 	.short	(.L_5 - .L_4)
	.align		4
.L_4:
        /*0010*/ 	.word	index@(triton_poi_fused__native_batch_norm_legit_no_training_16)
        /*0014*/ 	.word	0x00000000


	//----- nvinfo : EIATTR_FRAME_SIZE
	.align		4
.L_5:
        /*0018*/ 	.byte	0x04, 0x11
        /*001a*/ 	.short	(.L_7 - .L_6)
	.align		4
.L_6:
        /*001c*/ 	.word	index@(triton_poi_fused__native_batch_norm_legit_no_training_16)
        /*0020*/ 	.word	0x00000000


	//----- nvinfo : EIATTR_MIN_STACK_SIZE
	.align		4
.L_7:
        /*0024*/ 	.byte	0x04, 0x12
        /*0026*/ 	.short	(.L_9 - .L_8)
	.align		4
.L_8:
        /*0028*/ 	.word	index@(triton_poi_fused__native_batch_norm_legit_no_training_16)
        /*002c*/ 	.word	0x00000000
.L_9:


//--------------------- .nv.info.triton_poi_fused__native_batch_norm_legit_no_training_16 --------------------------
	.section	.nv.info.triton_poi_fused__native_batch_norm_legit_no_training_16,"",@"SHT_CUDA_INFO"
	.sectionflags	@""
	.align	4


	//----- nvinfo : EIATTR_CUDA_API_VERSION
	.align		4
        /*0000*/ 	.byte	0x04, 0x37
        /*0002*/ 	.short	(.L_11 - .L_10)
.L_10:
        /*0004*/ 	.word	0x0000007c


	//----- nvinfo : EIATTR_KPARAM_INFO
	.align		4
.L_11:
        /*0008*/ 	.byte	0x04, 0x17
        /*000a*/ 	.short	(.L_13 - .L_12)
.L_12:
        /*000c*/ 	.word	0x00000000
        /*0010*/ 	.short	0x0006
        /*0012*/ 	.short	0x0030
        /*0014*/ 	.byte	0x00, 0xf0, 0x11, 0x00


	//----- nvinfo : EIATTR_KPARAM_INFO
	.align		4
.L_13:
        /*0018*/ 	.byte	0x04, 0x17
        /*001a*/ 	.short	(.L_15 - .L_14)
.L_14:
        /*001c*/ 	.word	0x00000000
        /*0020*/ 	.short	0x0005
        /*0022*/ 	.short	0x0028
        /*0024*/ 	.byte	0x00, 0xf4, 0x21, 0x00


	//----- nvinfo : EIATTR_KPARAM_INFO
	.align		4
.L_15:
        /*0028*/ 	.byte	0x04, 0x17
        /*002a*/ 	.short	(.L_17 - .L_16)
.L_16:
        /*002c*/ 	.word	0x00000000
        /*0030*/ 	.short	0x0004
        /*0032*/ 	.short	0x0020
        /*0034*/ 	.byte	0x00, 0xf4, 0x21, 0x00


	//----- nvinfo : EIATTR_KPARAM_INFO
	.align		4
.L_17:
        /*0038*/ 	.byte	0x04, 0x17
        /*003a*/ 	.short	(.L_19 - .L_18)
.L_18:
        /*003c*/ 	.word	0x00000000
        /*0040*/ 	.short	0x0003
        /*0042*/ 	.short	0x0018
        /*0044*/ 	.byte	0x00, 0xf4, 0x21, 0x00


	//----- nvinfo : EIATTR_KPARAM_INFO
	.align		4
.L_19:
        /*0048*/ 	.byte	0x04, 0x17
        /*004a*/ 	.short	(.L_21 - .L_20)
.L_20:
        /*004c*/ 	.word	0x00000000
        /*0050*/ 	.short	0x0002
        /*0052*/ 	.short	0x0010
        /*0054*/ 	.byte	0x00, 0xf4, 0x21, 0x00


	//----- nvinfo : EIATTR_KPARAM_INFO
	.align		4
.L_21:
        /*0058*/ 	.byte	0x04, 0x17
        /*005a*/ 	.short	(.L_23 - .L_22)
.L_22:
        /*005c*/ 	.word	0x00000000
        /*0060*/ 	.short	0x0001
        /*0062*/ 	.short	0x0008
        /*0064*/ 	.byte	0x00, 0xf4, 0x21, 0x00


	//----- nvinfo : EIATTR_KPARAM_INFO
	.align		4
.L_23:
        /*0068*/ 	.byte	0x04, 0x17
        /*006a*/ 	.short	(.L_25 - .L_24)
.L_24:
        /*006c*/ 	.word	0x00000000
        /*0070*/ 	.short	0x0000
        /*0072*/ 	.short	0x0000
        /*0074*/ 	.byte	0x00, 0xf4, 0x21, 0x00


	//----- nvinfo : EIATTR_SPARSE_MMA_MASK
	.align		4
.L_25:
        /*0078*/ 	.byte	0x03, 0x50
        /*007a*/ 	.short	0x0000


	//----- nvinfo : EIATTR_MAXREG_COUNT
	.align		4
        /*007c*/ 	.byte	0x03, 0x1b
        /*007e*/ 	.short	0x00ff


	//----- nvinfo : EIATTR_EXIT_INSTR_OFFSETS
	.align		4
        /*0080*/ 	.byte	0x04, 0x1c
        /*0082*/ 	.short	(.L_27 - .L_26)


	//   ....[0]....
.L_26:
        /*0084*/ 	.word	0x000003e0


	//   ....[1]....
        /*0088*/ 	.word	0x00000400


	//----- nvinfo : EIATTR_REQNTID
	.align		4
.L_27:
        /*008c*/ 	.byte	0x04, 0x10
        /*008e*/ 	.short	(.L_29 - .L_28)
.L_28:
        /*0090*/ 	.word	0x00000080
        /*0094*/ 	.word	0x00000001
        /*0098*/ 	.word	0x00000001


	//----- nvinfo : EIATTR_CBANK_PARAM_SIZE
	.align		4
.L_29:
        /*009c*/ 	.byte	0x03, 0x19
        /*009e*/ 	.short	0x0034


	//----- nvinfo : EIATTR_PARAM_CBANK
	.align		4
        /*00a0*/ 	.byte	0x04, 0x0a
        /*00a2*/ 	.short	(.L_31 - .L_30)
	.align		4
.L_30:
        /*00a4*/ 	.word	index@(.nv.constant0.triton_poi_fused__native_batch_norm_legit_no_training_16)
        /*00a8*/ 	.short	0x0210
        /*00aa*/ 	.short	0x0034


	//----- nvinfo : EIATTR_SW_WAR
	.align		4
.L_31:
        /*00ac*/ 	.byte	0x04, 0x36
        /*00ae*/ 	.short	(.L_33 - .L_32)
.L_32:
        /*00b0*/ 	.word	0x00000008
.L_33:


//--------------------- .nv.callgraph             --------------------------
	.section	.nv.callgraph,"",@"SHT_CUDA_CALLGRAPH"
	.align	4
	.sectionentsize	8
	.align		4
        /*0000*/ 	.word	0x00000000
	.align		4
        /*0004*/ 	.word	0xffffffff
	.align		4
        /*0008*/ 	.word	0x00000000
	.align		4
        /*000c*/ 	.word	0xfffffffe
	.align		4
        /*0010*/ 	.word	0x00000000
	.align		4
        /*0014*/ 	.word	0xfffffffd
	.align		4
        /*0018*/ 	.word	0x00000000
	.align		4
        /*001c*/ 	.word	0xfffffffc


//--------------------- .nv.constant4             --------------------------
	.section	.nv.constant4,"a",@progbits
	.align	8
	.align		8
.nv.constant4:
        /*0000*/ 	.dword	_$_str
	.align		8
        /*0008*/ 	.dword	_$_str_$_2


//--------------------- .text.triton_poi_fused__native_batch_norm_legit_no_training_16 --------------------------
	.section	.text.triton_poi_fused__native_batch_norm_legit_no_training_16,"ax",@progbits
	.align	128
        .global         triton_poi_fused__native_batch_norm_legit_no_training_16
        .type           triton_poi_fused__native_batch_norm_legit_no_training_16,@function
        .size           triton_poi_fused__native_batch_norm_legit_no_training_16,(.L_x_1 - triton_poi_fused__native_batch_norm_legit_no_training_16)
        .other          triton_poi_fused__native_batch_norm_legit_no_training_16,@"STO_CUDA_ENTRY STV_DEFAULT"
triton_poi_fused__native_batch_norm_legit_no_training_16:
.text.triton_poi_fused__native_batch_norm_legit_no_training_16:
[----:B------:R-:W0:Y:S01]  /*0000*/  LDC R1, c[0x0][0x28] ;  /* 0x00000a00ff017b82 */ /* 0x000e220000000800 */
[----:B------:R-:W1:Y:S07]  /*0010*/  S2R R0, SR_TID.X ;  /* 0x0000000000007919 */ /* 0x000e6e0000002100 */
[----:B------:R-:W2:Y:S01]  /*0020*/  LDC.64 R8, c[0x0][0x220] ;  /* 0x00008800ff087b82 */ /* 0x000ea20000000a00 */
[----:B------:R-:W-:Y:S01]  /*0030*/  ULDC.64 UR4, c[0x0][0x208] ;  /* 0x0000820000047ab9 */ /* 0x000fe20000000a00 */
[----:B------:R-:W3:Y:S06]  /*0040*/  S2R R5, SR_CTAID.X ;  /* 0x0000000000057919 */ /* 0x000eec0000002500 */
[----:B------:R-:W4:Y:S08]  /*0050*/  LDC.64 R12, c[0x0][0x210] ;  /* 0x00008400ff0c7b82 */ /* 0x000f300000000a00 */
[----:B------:R-:W5:Y:S08]  /*0060*/  LDC.64 R14, c[0x0][0x218] ;  /* 0x00008600ff0e7b82 */ /* 0x000f700000000a00 */
[----:B------:R-:W5:Y:S01]  /*0070*/  LDC.64 R16, c[0x0][0x228] ;  /* 0x00008a00ff107b82 */ /* 0x000f620000000a00 */
[----:B-1----:R-:W-:-:S07]  /*0080*/  SHF.L.U32 R0, R0, 0x1, RZ ;  /* 0x0000000100007819 */ /* 0x002fce00000006ff */
[----:B------:R-:W1:Y:S01]  /*0090*/  LDC.64 R18, c[0x0][0x230] ;  /* 0x00008c00ff127b82 */ /* 0x000e620000000a00 */
[----:B---3--:R-:W-:Y:S02]  /*00a0*/  SHF.R.S32.HI R3, RZ, 0x17, R5 ;  /* 0x00000017ff037819 */ /* 0x008fe40000011405 */
[----:B------:R-:W-:Y:S02]  /*00b0*/  LOP3.LUT R0, R0, 0xfe, RZ, 0xc0, !PT ;  /* 0x000000fe00007812 */ /* 0x000fe400078ec0ff */
[----:B------:R-:W-:Y:S02]  /*00c0*/  SGXT R3, R3, 0x1 ;  /* 0x000000010303781a */ /* 0x000fe40000000200 */
[----:B------:R-:W-:-:S04]  /*00d0*/  LEA R0, R5, R0, 0x8 ;  /* 0x0000000005007211 */ /* 0x000fc800078e40ff */
[----:B------:R-:W-:Y:S02]  /*00e0*/  LEA.HI R3, R3, R0, RZ, 0x6 ;  /* 0x0000000003037211 */ /* 0x000fe400078f30ff */
[----:B------:R-:W-:Y:S02]  /*00f0*/  ISETP.GE.AND P4, PT, R0, 0x100, PT ;  /* 0x000001000000780c */ /* 0x000fe40003f86270 */
[----:B------:R-:W-:-:S04]  /*0100*/  LOP3.LUT R3, R3, 0xffffffc0, RZ, 0xc0, !PT ;  /* 0xffffffc003037812 */ /* 0x000fc800078ec0ff */
[----:B------:R-:W-:Y:S02]  /*0110*/  IADD3 R11, R0, -R3, RZ ;  /* 0x80000003000b7210 */ /* 0x000fe40007ffe0ff */
[----:B------:R-:W-:-:S03]  /*0120*/  CS2R R2, SRZ ;  /* 0x0000000000027805 */ /* 0x000fc6000001ff00 */
[----:B--2---:R-:W-:-:S05]  /*0130*/  IMAD.WIDE R8, R11, 0x4, R8 ;  /* 0x000000040b087825 */ /* 0x004fca00078e0208 */
[----:B------:R2:W3:Y:S01]  /*0140*/  @!P4 LDG.E.EL.64 R2, desc[UR4][R8.64] ;  /* 0x000000040802c981 */ /* 0x0004e2000c2e1b00 */
[----:B------:R-:W-:Y:S02]  /*0150*/  CS2R R4, SRZ ;  /* 0x0000000000047805 */ /* 0x000fe4000001ff00 */
[----:B------:R-:W-:Y:S01]  /*0160*/  CS2R R6, SRZ ;  /* 0x0000000000067805 */ /* 0x000fe2000001ff00 */
[----:B----4-:R-:W-:-:S04]  /*0170*/  IMAD.WIDE R12, R0, 0x4, R12 ;  /* 0x00000004000c7825 */ /* 0x010fc800078e020c */
[C---:B-----5:R-:W-:Y:S01]  /*0180*/  IMAD.WIDE R14, R11.reuse, 0x4, R14 ;  /* 0x000000040b0e7825 */ /* 0x060fe200078e020e */
[----:B------:R-:W4:Y:S04]  /*0190*/  @!P4 LDG.E.64 R4, desc[UR4][R12.64] ;  /* 0x000000040c04c981 */ /* 0x000f28000c1e1b00 */
[----:B------:R5:W4:Y:S01]  /*01a0*/  @!P4 LDG.E.EL.64 R6, desc[UR4][R14.64] ;  /* 0x000000040e06c981 */ /* 0x000b22000c2e1b00 */
[----:B0-----:R-:W-:Y:S01]  /*01b0*/  IMAD.WIDE R16, R11, 0x4, R16 ;  /* 0x000000040b107825 */ /* 0x001fe200078e0210 */
[----:B--2---:R-:W-:-:S03]  /*01c0*/  CS2R R8, SRZ ;  /* 0x0000000000087805 */ /* 0x004fc6000001ff00 */
[----:B-1----:R-:W-:Y:S01]  /*01d0*/  IMAD.WIDE R18, R11, 0x4, R18 ;  /* 0x000000040b127825 */ /* 0x002fe200078e0212 */
[----:B------:R-:W-:-:S04]  /*01e0*/  CS2R R10, SRZ ;  /* 0x00000000000a7805 */ /* 0x000fc8000001ff00 */
[----:B------:R-:W2:Y:S04]  /*01f0*/  @!P4 LDG.E.EL.64 R8, desc[UR4][R18.64] ;  /* 0x000000041208c981 */ /* 0x000ea8000c2e1b00 */
[----:B------:R-:W2:Y:S01]  /*0200*/  @!P4 LDG.E.EL.64 R10, desc[UR4][R16.64] ;  /* 0x00000004100ac981 */ /* 0x000ea2000c2e1b00 */
[----:B-----5:R-:W-:Y:S01]  /*0210*/  HFMA2.MMA R15, -RZ, RZ, 1.625, 0 ;  /* 0x3e800000ff0f7435 */ /* 0x020fe200000001ff */
[----:B---3--:R-:W-:Y:S01]  /*0220*/  FADD R2, R2, 9.9999997473787516356e-06 ;  /* 0x3727c5ac02027421 */ /* 0x008fe20000000000 */
[----:B------:R-:W-:-:S03]  /*0230*/  FADD R12, R3, 9.9999997473787516356e-06 ;  /* 0x3727c5ac030c7421 */ /* 0x000fc60000000000 */
[----:B------:R0:W1:Y:S08]  /*0240*/  MUFU.SQRT R13, R2 ;  /* 0x00000002000d7308 */ /* 0x0000700000002000 */
[----:B------:R-:W3:Y:S01]  /*0250*/  MUFU.SQRT R14, R12 ;  /* 0x0000000c000e7308 */ /* 0x000ee20000002000 */
[----:B0-----:R-:W0:Y:S01]  /*0260*/  LDC.64 R2, c[0x0][0x238] ;  /* 0x00008e00ff027b82 */ /* 0x001e220000000a00 */
[----:B-1----:R-:W-:-:S02]  /*0270*/  FSETP.GT.AND P0, PT, R13, 8.50705917302346158658e+37, PT ;  /* 0x7e8000000d00780b */ /* 0x002fc40003f04000 */
[----:B------:R-:W-:Y:S02]  /*0280*/  FSETP.GEU.AND P2, PT, R13, 1.175494350822287508e-38, PT ;  /* 0x008000000d00780b */ /* 0x000fe40003f4e000 */
[C---:B---3--:R-:W-:Y:S02]  /*0290*/  FSETP.GT.AND P1, PT, R14.reuse, 8.50705917302346158658e+37, PT ;  /* 0x7e8000000e00780b */ /* 0x048fe40003f24000 */
[----:B------:R-:W-:-:S07]  /*02a0*/  FSETP.GEU.AND P3, PT, R14, 1.175494350822287508e-38, PT ;  /* 0x008000000e00780b */ /* 0x000fce0003f6e000 */
[----:B------:R-:W-:-:S04]  /*02b0*/  @P0 FMUL R13, R13, 0.25 ;  /* 0x3e8000000d0d0820 */ /* 0x000fc80000400000 */
[----:B------:R-:W-:Y:S01]  /*02c0*/  @!P2 FMUL R13, R13, 16777216 ;  /* 0x4b8000000d0da820 */ /* 0x000fe20000400000 */
[----:B------:R-:W-:-:S04]  /*02d0*/  @P1 FMUL R14, R14, 0.25 ;  /* 0x3e8000000e0e1820 */ /* 0x000fc80000400000 */
[----:B------:R-:W-:Y:S01]  /*02e0*/  @!P3 FMUL R14, R14, 16777216 ;  /* 0x4b8000000e0eb820 */ /* 0x000fe20000400000 */
[----:B------:R-:W1:Y:S01]  /*02f0*/  MUFU.RCP R13, R13 ;  /* 0x0000000d000d7308 */ /* 0x000e620000001000 */
[----:B------:R-:W-:-:S07]  /*0300*/  FSEL R12, R15, 1, P0 ;  /* 0x3f8000000f0c7808 */ /* 0x000fce0000000000 */
[----:B------:R-:W3:Y:S01]  /*0310*/  MUFU.RCP R14, R14 ;  /* 0x0000000e000e7308 */ /* 0x000ee20000001000 */
[----:B------:R-:W-:Y:S01]  /*0320*/  FSEL R15, R15, 1, P1 ;  /* 0x3f8000000f0f7808 */ /* 0x000fe20000800000 */
[----:B------:R-:W-:Y:S01]  /*0330*/  @!P2 FMUL R12, R12, 16777216 ;  /* 0x4b8000000c0ca820 */ /* 0x000fe20000400000 */
[----:B----4-:R-:W-:-:S03]  /*0340*/  FADD R4, -R6, R4 ;  /* 0x0000000406047221 */ /* 0x010fc60000000100 */
[----:B------:R-:W-:Y:S01]  /*0350*/  @!P3 FMUL R15, R15, 16777216 ;  /* 0x4b8000000f0fb820 */ /* 0x000fe20000400000 */
[----:B------:R-:W-:Y:S01]  /*0360*/  FADD R5, -R7, R5 ;  /* 0x0000000507057221 */ /* 0x000fe20000000100 */
[----:B-1----:R-:W-:Y:S02]  /*0370*/  FMUL R13, R13, R12 ;  /* 0x0000000c0d0d7220 */ /* 0x002fe40000400000 */
[----:B---3--:R-:W-:Y:S02]  /*0380*/  FMUL R6, R14, R15 ;  /* 0x0000000f0e067220 */ /* 0x008fe40000400000 */
[----:B------:R-:W-:Y:S02]  /*0390*/  FMUL R13, R4, R13 ;  /* 0x0000000d040d7220 */ /* 0x000fe40000400000 */
[----:B------:R-:W-:Y:S01]  /*03a0*/  FMUL R6, R5, R6 ;  /* 0x0000000605067220 */ /* 0x000fe20000400000 */
[----:B0-----:R-:W-:-:S04]  /*03b0*/  IMAD.WIDE R2, R0, 0x4, R2 ;  /* 0x0000000400027825 */ /* 0x001fc800078e0202 */
[----:B--2---:R-:W-:Y:S01]  /*03c0*/  FFMA R8, R13, R10, R8 ;  /* 0x0000000a0d087223 */ /* 0x004fe20000000008 */
[----:B------:R-:W-:Y:S01]  /*03d0*/  FFMA R9, R6, R11, R9 ;  /* 0x0000000b06097223 */ /* 0x000fe20000000009 */
[----:B------:R-:W-:Y:S06]  /*03e0*/  @P4 EXIT ;  /* 0x000000000000494d */ /* 0x000fec0003800000 */
[----:B------:R-:W-:Y:S01]  /*03f0*/  STG.E.64 desc[UR4][R2.64], R8 ;  /* 0x0000000802007986 */ /* 0x000fe2000c101b04 */
[----:B------:R-:W-:Y:S05]  /*0400*/  EXIT ;  /* 0x000000000000794d */ /* 0x000fea0003800000 */
.L_x_0:
[----:B------:R-:W-:-:S00]  /*0410*/  BRA `(.L_x_0) ;  /* 0xfffffffc00fc7947 */ /* 0x000fc0000383ffff */
[----:B------:R-:W-:-:S00]  /*0420*/  NOP ;  /* 0x0000000000007918 */ /* 0x000fc00000000000 */
        /* <DEDUP_REMOVED lines=13> */
.L_x_1:


//--------------------- .nv.global.init           --------------------------
	.section	.nv.global.init,"aw",@progbits
.nv.global.init:
	.type		_$_str,@object
	.size		_$_str,(_$_str_$_2 - _$_str)
_$_str:
        /*0000*/ 	.byte	0x5f, 0x5f, 0x43, 0x55, 0x44, 0x41, 0x5f, 0x46, 0x54, 0x5a, 0x00
	.type		_$_str_$_2,@object
	.size		_$_str_$_2,(.L_1 - _$_str_$_2)
_$_str_$_2:
        /*000b*/ 	.byte	0x5f, 0x5f, 0x43, 0x55, 0x44, 0x41, 0x5f, 0x50, 0x52, 0x45, 0x43, 0x5f, 0x53, 0x51, 0x52, 0x54
        /*001b*/ 	.byte	0x00
.L_1:


//--------------------- .nv.constant0.triton_poi_fused__native_batch_norm_legit_no_training_16 --------------------------
	.section	.nv.constant0.triton_poi_fused__native_batch_norm_legit_no_training_16,"a",@progbits
	.sectionflags	@""
	.align	4
.nv.constant0.triton_poi_fused__native_batch_norm_legit_no_training_16:
	.zero		580
